//
// Generated by NVIDIA NVVM Compiler
//
// Compiler Build ID: CL-36424714
// Cuda compilation tools, release 13.0, V13.0.88
// Based on NVVM 20.0.0
//

.version 9.0
.target sm_100
.address_size 64

	// .globl	_Z16cuda_saxpy_mat_1lfPfS_

.visible .entry _Z16cuda_saxpy_mat_1lfPfS_(
	.param .u64 _Z16cuda_saxpy_mat_1lfPfS__param_0,
	.param .f32 _Z16cuda_saxpy_mat_1lfPfS__param_1,
	.param .u64 .ptr .align 1 _Z16cuda_saxpy_mat_1lfPfS__param_2,
	.param .u64 .ptr .align 1 _Z16cuda_saxpy_mat_1lfPfS__param_3
)
{
	.reg .pred 	%p<2>;
	.reg .b32 	%r<5>;
	.reg .b32 	%f<5>;
	.reg .b64 	%rd<11>;

	ld.param.u64 	%rd4, [_Z16cuda_saxpy_mat_1lfPfS__param_0];
	ld.param.f32 	%f1, [_Z16cuda_saxpy_mat_1lfPfS__param_1];
	ld.param.u64 	%rd2, [_Z16cuda_saxpy_mat_1lfPfS__param_2];
	ld.param.u64 	%rd3, [_Z16cuda_saxpy_mat_1lfPfS__param_3];
	mov.u32 	%r1, %ctaid.x;
	mov.u32 	%r2, %ntid.x;
	mov.u32 	%r3, %tid.x;
	mad.lo.s32 	%r4, %r1, %r2, %r3;
	cvt.s64.s32 	%rd1, %r4;
	mul.lo.s64 	%rd5, %rd4, %rd4;
	setp.le.s64 	%p1, %rd5, %rd1;
	@%p1 bra 	$L__BB0_2;
	cvta.to.global.u64 	%rd6, %rd2;
	cvta.to.global.u64 	%rd7, %rd3;
	shl.b64 	%rd8, %rd1, 2;
	add.s64 	%rd9, %rd6, %rd8;
	ld.global.f32 	%f2, [%rd9];
	add.s64 	%rd10, %rd7, %rd8;
	ld.global.f32 	%f3, [%rd10];
	fma.rn.f32 	%f4, %f1, %f2, %f3;
	st.global.f32 	[%rd10], %f4;
$L__BB0_2:
	ret;

}
	// .globl	_Z16cuda_saxpy_mat_2lfPfS_
.visible .entry _Z16cuda_saxpy_mat_2lfPfS_(
	.param .u64 _Z16cuda_saxpy_mat_2lfPfS__param_0,
	.param .f32 _Z16cuda_saxpy_mat_2lfPfS__param_1,
	.param .u64 .ptr .align 1 _Z16cuda_saxpy_mat_2lfPfS__param_2,
	.param .u64 .ptr .align 1 _Z16cuda_saxpy_mat_2lfPfS__param_3
)
{
	.reg .pred 	%p<2>;
	.reg .b32 	%r<12>;
	.reg .b32 	%f<5>;
	.reg .b64 	%rd<13>;

	ld.param.u64 	%rd4, [_Z16cuda_saxpy_mat_2lfPfS__param_0];
	ld.param.f32 	%f1, [_Z16cuda_saxpy_mat_2lfPfS__param_1];
	ld.param.u64 	%rd2, [_Z16cuda_saxpy_mat_2lfPfS__param_2];
	ld.param.u64 	%rd3, [_Z16cuda_saxpy_mat_2lfPfS__param_3];
	mov.u32 	%r3, %ctaid.x;
	mov.u32 	%r4, %ntid.x;
	mov.u32 	%r5, %tid.x;
	mad.lo.s32 	%r1, %r3, %r4, %r5;
	mov.u32 	%r6, %ctaid.y;
	mov.u32 	%r7, %ntid.y;
	mov.u32 	%r8, %tid.y;
	mad.lo.s32 	%r9, %r6, %r7, %r8;
	cvt.s64.s32 	%rd5, %r1;
	cvt.u64.u32 	%rd6, %r9;
	max.s64 	%rd7, %rd5, %rd6;
	setp.ge.s64 	%p1, %rd7, %rd4;
	@%p1 bra 	$L__BB1_2;
	cvta.to.global.u64 	%rd8, %rd2;
	cvta.to.global.u64 	%rd9, %rd3;
	cvt.u32.u64 	%r10, %rd4;
	mad.lo.s32 	%r11, %r1, %r10, %r9;
	mul.wide.s32 	%rd10, %r11, 4;
	add.s64 	%rd11, %rd8, %rd10;
	ld.global.f32 	%f2, [%rd11];
	add.s64 	%rd12, %rd9, %rd10;
	ld.global.f32 	%f3, [%rd12];
	fma.rn.f32 	%f4, %f1, %f2, %f3;
	st.global.f32 	[%rd12], %f4;
$L__BB1_2:
	ret;

}


// ===== COMPILED SASS (sm_100) =====

	.target	sm_100

	.elftype	@"ET_EXEC"


//--------------------- .note.nv.tkinfo           --------------------------
	.section	.note.nv.tkinfo,"",@"SHT_NOTE"
	.sectionflags	@"SHF_NOTE_NV_TKINFO"
	.tkinfo
        /*0018*/ 	.word	0x00000002
        /*0030*/ 	.string	""
        /*0030*/ 	.string	"ptxas"
        /*0030*/ 	.string	"Cuda compilation tools, release 13.0, V13.0.88"
        /*0030*/ 	.string	"Build cuda_13.0.r13.0/compiler.36424714_0"
        /*0030*/ 	.string	"-arch sm_100 -m 64 "



//--------------------- .note.nv.cuinfo           --------------------------
	.section	.note.nv.cuinfo,"",@"SHT_NOTE"
	.sectionflags	@"SHF_NOTE_NV_CUINFO"
        /*0018*/ 	.short	0x0002
        /*001a*/ 	.short	0x0064
        /*001c*/ 	.short	0x0082
	.zero		2


//--------------------- .nv.info                  --------------------------
	.section	.nv.info,"",@"SHT_CUDA_INFO"
	.align	4


	//----- nvinfo : EIATTR_REGCOUNT
	.align		4
        /*0000*/ 	.byte	0x04, 0x2f
        /*0002*/ 	.short	(.L_1 - .L_0)
	.align		4
.L_0:
        /*0004*/ 	.word	index@(_Z16cuda_saxpy_mat_1lfPfS_)
        /*0008*/ 	.word	0x0000000a


	//----- nvinfo : EIATTR_FRAME_SIZE
	.align		4
.L_1:
        /*000c*/ 	.byte	0x04, 0x11
        /*000e*/ 	.short	(.L_3 - .L_2)
	.align		4
.L_2:
        /*0010*/ 	.word	index@(_Z16cuda_saxpy_mat_1lfPfS_)
        /*0014*/ 	.word	0x00000000


	//----- nvinfo : EIATTR_REGCOUNT
	.align		4
.L_3:
        /*0018*/ 	.byte	0x04, 0x2f
        /*001a*/ 	.short	(.L_5 - .L_4)
	.align		4
.L_4:
        /*001c*/ 	.word	index@(_Z16cuda_saxpy_mat_2lfPfS_)
        /*0020*/ 	.word	0x0000000a


	//----- nvinfo : EIATTR_FRAME_SIZE
	.align		4
.L_5:
        /*0024*/ 	.byte	0x04, 0x11
        /*0026*/ 	.short	(.L_7 - .L_6)
	.align		4
.L_6:
        /*0028*/ 	.word	index@(_Z16cuda_saxpy_mat_2lfPfS_)
        /*002c*/ 	.word	0x00000000


	//----- nvinfo : EIATTR_MIN_STACK_SIZE
	.align		4
.L_7:
        /*0030*/ 	.byte	0x04, 0x12
        /*0032*/ 	.short	(.L_9 - .L_8)
	.align		4
.L_8:
        /*0034*/ 	.word	index@(_Z16cuda_saxpy_mat_2lfPfS_)
        /*0038*/ 	.word	0x00000000


	//----- nvinfo : EIATTR_MIN_STACK_SIZE
	.align		4
.L_9:
        /*003c*/ 	.byte	0x04, 0x12
        /*003e*/ 	.short	(.L_11 - .L_10)
	.align		4
.L_10:
        /*0040*/ 	.word	index@(_Z16cuda_saxpy_mat_1lfPfS_)
        /*0044*/ 	.word	0x00000000
.L_11:


//--------------------- .nv.compat                --------------------------
	.section	.nv.compat,"",@"SHT_CUDA_COMPAT_INFO"
	.align	4
        /*0000*/ 	.byte	0x02, 0x09, 0x00, 0x00, 0x02, 0x02, 0x01, 0x00, 0x02, 0x05, 0x05, 0x00, 0x03, 0x07, 0x01, 0x01
        /*0010*/ 	.byte	0x02, 0x03, 0x00, 0x00, 0x02, 0x06, 0x01, 0x00, 0x04, 0x0b, 0x08, 0x00, 0x09, 0x00, 0x00, 0x00
        /*0020*/ 	.byte	0x00, 0x00, 0x00, 0x00


//--------------------- .nv.info._Z16cuda_saxpy_mat_2lfPfS_ --------------------------
	.section	.nv.info._Z16cuda_saxpy_mat_2lfPfS_,"",@"SHT_CUDA_INFO"
	.sectionflags	@""
	.align	4


	//----- nvinfo : EIATTR_CUDA_API_VERSION
	.align		4
        /*0000*/ 	.byte	0x04, 0x37
        /*0002*/ 	.short	(.L_13 - .L_12)
.L_12:
        /*0004*/ 	.word	0x00000082


	//----- nvinfo : EIATTR_KPARAM_INFO
	.align		4
.L_13:
        /*0008*/ 	.byte	0x04, 0x17
        /*000a*/ 	.short	(.L_15 - .L_14)
.L_14:
        /*000c*/ 	.word	0x00000000
        /*0010*/ 	.short	0x0003
        /*0012*/ 	.short	0x0018
        /*0014*/ 	.byte	0x00, 0xf5, 0x21, 0x00


	//----- nvinfo : EIATTR_KPARAM_INFO
	.align		4
.L_15:
        /*0018*/ 	.byte	0x04, 0x17
        /*001a*/ 	.short	(.L_17 - .L_16)
.L_16:
        /*001c*/ 	.word	0x00000000
        /*0020*/ 	.short	0x0002
        /*0022*/ 	.short	0x0010
        /*0024*/ 	.byte	0x00, 0xf5, 0x21, 0x00


	//----- nvinfo : EIATTR_KPARAM_INFO
	.align		4
.L_17:
        /*0028*/ 	.byte	0x04, 0x17
        /*002a*/ 	.short	(.L_19 - .L_18)
.L_18:
        /*002c*/ 	.word	0x00000000
        /*0030*/ 	.short	0x0001
        /*0032*/ 	.short	0x0008
        /*0034*/ 	.byte	0x00, 0xf0, 0x11, 0x00


	//----- nvinfo : EIATTR_KPARAM_INFO
	.align		4
.L_19:
        /*0038*/ 	.byte	0x04, 0x17
        /*003a*/ 	.short	(.L_21 - .L_20)
.L_20:
        /*003c*/ 	.word	0x00000000
        /*0040*/ 	.short	0x0000
        /*0042*/ 	.short	0x0000
        /*0044*/ 	.byte	0x00, 0xf0, 0x21, 0x00


	//----- nvinfo : EIATTR_SPARSE_MMA_MASK
	.align		4
.L_21:
        /*0048*/ 	.byte	0x03, 0x50
        /*004a*/ 	.short	0x0000


	//----- nvinfo : EIATTR_MAXREG_COUNT
	.align		4
        /*004c*/ 	.byte	0x03, 0x1b
        /*004e*/ 	.short	0x00ff


	//----- nvinfo : EIATTR_MERCURY_ISA_VERSION
	.align		4
        /*0050*/ 	.byte	0x03, 0x5f
        /*0052*/ 	.short	0x0101


	//----- nvinfo : EIATTR_VRC_CTA_INIT_COUNT
	.align		4
        /*0054*/ 	.byte	0x02, 0x4a
	.zero		1
	.zero		1


	//----- nvinfo : EIATTR_EXIT_INSTR_OFFSETS
	.align		4
        /*0058*/ 	.byte	0x04, 0x1c
        /*005a*/ 	.short	(.L_23 - .L_22)


	//   ....[0]....
.L_22:
        /*005c*/ 	.word	0x00000110


	//   ....[1]....
        /*0060*/ 	.word	0x000001d0


	//----- nvinfo : EIATTR_CBANK_PARAM_SIZE
	.align		4
.L_23:
        /*0064*/ 	.byte	0x03, 0x19
        /*0066*/ 	.short	0x0020


	//----- nvinfo : EIATTR_PARAM_CBANK
	.align		4
        /*0068*/ 	.byte	0x04, 0x0a
        /*006a*/ 	.short	(.L_25 - .L_24)
	.align		4
.L_24:
        /*006c*/ 	.word	index@(.nv.constant0._Z16cuda_saxpy_mat_2lfPfS_)
        /*0070*/ 	.short	0x0380
        /*0072*/ 	.short	0x0020


	//----- nvinfo : EIATTR_SW_WAR
	.align		4
.L_25:
        /*0074*/ 	.byte	0x04, 0x36
        /*0076*/ 	.short	(.L_27 - .L_26)
.L_26:
        /*0078*/ 	.word	0x00000008
.L_27:


//--------------------- .nv.info._Z16cuda_saxpy_mat_1lfPfS_ --------------------------
	.section	.nv.info._Z16cuda_saxpy_mat_1lfPfS_,"",@"SHT_CUDA_INFO"
	.sectionflags	@""
	.align	4


	//----- nvinfo : EIATTR_CUDA_API_VERSION
	.align		4
        /*0000*/ 	.byte	0x04, 0x37
        /*0002*/ 	.short	(.L_29 - .L_28)
.L_28:
        /*0004*/ 	.word	0x00000082


	//----- nvinfo : EIATTR_KPARAM_INFO
	.align		4
.L_29:
        /*0008*/ 	.byte	0x04, 0x17
        /*000a*/ 	.short	(.L_31 - .L_30)
.L_30:
        /*000c*/ 	.word	0x00000000
        /*0010*/ 	.short	0x0003
        /*0012*/ 	.short	0x0018
        /*0014*/ 	.byte	0x00, 0xf5, 0x21, 0x00


	//----- nvinfo : EIATTR_KPARAM_INFO
	.align		4
.L_31:
        /*0018*/ 	.byte	0x04, 0x17
        /*001a*/ 	.short	(.L_33 - .L_32)
.L_32:
        /*001c*/ 	.word	0x00000000
        /*0020*/ 	.short	0x0002
        /*0022*/ 	.short	0x0010
        /*0024*/ 	.byte	0x00, 0xf5, 0x21, 0x00


	//----- nvinfo : EIATTR_KPARAM_INFO
	.align		4
.L_33:
        /*0028*/ 	.byte	0x04, 0x17
        /*002a*/ 	.short	(.L_35 - .L_34)
.L_34:
        /*002c*/ 	.word	0x00000000
        /*0030*/ 	.short	0x0001
        /*0032*/ 	.short	0x0008
        /*0034*/ 	.byte	0x00, 0xf0, 0x11, 0x00


	//----- nvinfo : EIATTR_KPARAM_INFO
	.align		4
.L_35:
        /*0038*/ 	.byte	0x04, 0x17
        /*003a*/ 	.short	(.L_37 - .L_36)
.L_36:
        /*003c*/ 	.word	0x00000000
        /*0040*/ 	.short	0x0000
        /*0042*/ 	.short	0x0000
        /*0044*/ 	.byte	0x00, 0xf0, 0x21, 0x00


	//----- nvinfo : EIATTR_SPARSE_MMA_MASK
	.align		4
.L_37:
        /*0048*/ 	.byte	0x03, 0x50
        /*004a*/ 	.short	0x0000


	//----- nvinfo : EIATTR_MAXREG_COUNT
	.align		4
        /*004c*/ 	.byte	0x03, 0x1b
        /*004e*/ 	.short	0x00ff


	//----- nvinfo : EIATTR_MERCURY_ISA_VERSION
	.align		4
        /*0050*/ 	.byte	0x03, 0x5f
        /*0052*/ 	.short	0x0101


	//----- nvinfo : EIATTR_VRC_CTA_INIT_COUNT
	.align		4
        /*0054*/ 	.byte	0x02, 0x4a
	.zero		1
	.zero		1


	//----- nvinfo : EIATTR_EXIT_INSTR_OFFSETS
	.align		4
        /*0058*/ 	.byte	0x04, 0x1c
        /*005a*/ 	.short	(.L_39 - .L_38)


	//   ....[0]....
.L_38:
        /*005c*/ 	.word	0x000000e0


	//   ....[1]....
        /*0060*/ 	.word	0x000001c0


	//----- nvinfo : EIATTR_CBANK_PARAM_SIZE
	.align		4
.L_39:
        /*0064*/ 	.byte	0x03, 0x19
        /*0066*/ 	.short	0x0020


	//----- nvinfo : EIATTR_PARAM_CBANK
	.align		4
        /*0068*/ 	.byte	0x04, 0x0a
        /*006a*/ 	.short	(.L_41 - .L_40)
	.align		4
.L_40:
        /*006c*/ 	.word	index@(.nv.constant0._Z16cuda_saxpy_mat_1lfPfS_)
        /*0070*/ 	.short	0x0380
        /*0072*/ 	.short	0x0020


	//----- nvinfo : EIATTR_SW_WAR
	.align		4
.L_41:
        /*0074*/ 	.byte	0x04, 0x36
        /*0076*/ 	.short	(.L_43 - .L_42)
.L_42:
        /*0078*/ 	.word	0x00000008
.L_43:


//--------------------- .nv.callgraph             --------------------------
	.section	.nv.callgraph,"",@"SHT_CUDA_CALLGRAPH"
	.align	4
	.sectionentsize	8
	.align		4
        /*0000*/ 	.word	0x00000000
	.align		4
        /*0004*/ 	.word	0xffffffff
	.align		4
        /*0008*/ 	.word	0x00000000
	.align		4
        /*000c*/ 	.word	0xfffffffe
	.align		4
        /*0010*/ 	.word	0x00000000
	.align		4
        /*0014*/ 	.word	0xfffffffd
	.align		4
        /*0018*/ 	.word	0x00000000
	.align		4
        /*001c*/ 	.word	0xfffffffc


//--------------------- .text._Z16cuda_saxpy_mat_2lfPfS_ --------------------------
	.section	.text._Z16cuda_saxpy_mat_2lfPfS_,"ax",@progbits
	.align	128
        .global         _Z16cuda_saxpy_mat_2lfPfS_
        .type           _Z16cuda_saxpy_mat_2lfPfS_,@function
        .size           _Z16cuda_saxpy_mat_2lfPfS_,(.L_x_2 - _Z16cuda_saxpy_mat_2lfPfS_)
        .other          _Z16cuda_saxpy_mat_2lfPfS_,@"STO_CUDA_ENTRY STV_DEFAULT"
_Z16cuda_saxpy_mat_2lfPfS_:
.text._Z16cuda_saxpy_mat_2lfPfS_:
[----:B------:R-:W-:Y:S01]  /*0000*/  LDC R1, c[0x0][0x37c] ;  /* 0x0000df00ff017b82 */ /* 0x000fe20000000800 */
[----:B------:R-:W0:Y:S07]  /*0010*/  S2R R3, SR_TID.X ;  /* 0x0000000000037919 */ /* 0x000e2e0000002100 */
[----:B------:R-:W0:Y:S01]  /*0020*/  LDC R0, c[0x0][0x360] ;  /* 0x0000d800ff007b82 */ /* 0x000e220000000800 */
[----:B------:R-:W1:Y:S01]  /*0030*/  LDCU.64 UR6, c[0x0][0x380] ;  /* 0x00007000ff0677ac */ /* 0x000e620008000a00 */
[----:B------:R-:W2:Y:S06]  /*0040*/  S2R R2, SR_TID.Y ;  /* 0x0000000000027919 */ /* 0x000eac0000002200 */
[----:B------:R-:W0:Y:S08]  /*0050*/  S2UR UR4, SR_CTAID.X ;  /* 0x00000000000479c3 */ /* 0x000e300000002500 */
[----:B------:R-:W2:Y:S08]  /*0060*/  S2UR UR5, SR_CTAID.Y ;  /* 0x00000000000579c3 */ /* 0x000eb00000002600 */
[----:B------:R-:W2:Y:S01]  /*0070*/  LDC R7, c[0x0][0x364] ;  /* 0x0000d900ff077b82 */ /* 0x000ea20000000800 */
[----:B0-----:R-:W-:-:S02]  /*0080*/  IMAD R0, R0, UR4, R3 ;  /* 0x0000000400007c24 */ /* 0x001fc4000f8e0203 */
[----:B--2---:R-:W-:-:S03]  /*0090*/  IMAD R7, R7, UR5, R2 ;  /* 0x0000000507077c24 */ /* 0x004fc6000f8e0202 */
[----:B------:R-:W-:Y:S02]  /*00a0*/  SHF.R.S32.HI R2, RZ, 0x1f, R0 ;  /* 0x0000001fff027819 */ /* 0x000fe40000011400 */
[----:B------:R-:W-:-:S04]  /*00b0*/  ISETP.GT.U32.AND P0, PT, R0, R7, PT ;  /* 0x000000070000720c */ /* 0x000fc80003f04070 */
[----:B------:R-:W-:-:S04]  /*00c0*/  ISETP.GT.AND.EX P0, PT, R2, RZ, PT, P0 ;  /* 0x000000ff0200720c */ /* 0x000fc80003f04300 */
[----:B------:R-:W-:Y:S02]  /*00d0*/  SEL R3, R0, R7, P0 ;  /* 0x0000000700037207 */ /* 0x000fe40000000000 */
[----:B------:R-:W-:Y:S02]  /*00e0*/  SEL R2, R2, RZ, P0 ;  /* 0x000000ff02027207 */ /* 0x000fe40000000000 */
[----:B-1----:R-:W-:-:S04]  /*00f0*/  ISETP.GE.U32.AND P0, PT, R3, UR6, PT ;  /* 0x0000000603007c0c */ /* 0x002fc8000bf06070 */
[----:B------:R-:W-:-:S13]  /*0100*/  ISETP.GE.AND.EX P0, PT, R2, UR7, PT, P0 ;  /* 0x0000000702007c0c */ /* 0x000fda000bf06300 */
[----:B------:R-:W-:Y:S05]  /*0110*/  @P0 EXIT ;  /* 0x000000000000094d */ /* 0x000fea0003800000 */
[----:B------:R-:W0:Y:S01]  /*0120*/  LDC.64 R2, c[0x0][0x390] ;  /* 0x0000e400ff027b82 */ /* 0x000e220000000a00 */
[----:B------:R-:W1:Y:S01]  /*0130*/  LDCU.64 UR4, c[0x0][0x358] ;  /* 0x00006b00ff0477ac */ /* 0x000e620008000a00 */
[----:B------:R-:W-:Y:S01]  /*0140*/  IMAD R7, R0, UR6, R7 ;  /* 0x0000000600077c24 */ /* 0x000fe2000f8e0207 */
[----:B------:R-:W2:Y:S05]  /*0150*/  LDCU UR7, c[0x0][0x388] ;  /* 0x00007100ff0777ac */ /* 0x000eaa0008000800 */
[----:B------:R-:W3:Y:S01]  /*0160*/  LDC.64 R4, c[0x0][0x398] ;  /* 0x0000e600ff047b82 */ /* 0x000ee20000000a00 */
[----:B0-----:R-:W-:-:S06]  /*0170*/  IMAD.WIDE R2, R7, 0x4, R2 ;  /* 0x0000000407027825 */ /* 0x001fcc00078e0202 */
[----:B-1----:R-:W2:Y:S01]  /*0180*/  LDG.E R2, desc[UR4][R2.64] ;  /* 0x0000000402027981 */ /* 0x002ea2000c1e1900 */
[----:B---3--:R-:W-:-:S05]  /*0190*/  IMAD.WIDE R4, R7, 0x4, R4 ;  /* 0x0000000407047825 */ /* 0x008fca00078e0204 */
[----:B------:R-:W2:Y:S02]  /*01a0*/  LDG.E R7, desc[UR4][R4.64] ;  /* 0x0000000404077981 */ /* 0x000ea4000c1e1900 */
[----:B--2---:R-:W-:-:S05]  /*01b0*/  FFMA R7, R2, UR7, R7 ;  /* 0x0000000702077c23 */ /* 0x004fca0008000007 */
[----:B------:R-:W-:Y:S01]  /*01c0*/  STG.E desc[UR4][R4.64], R7 ;  /* 0x0000000704007986 */ /* 0x000fe2000c101904 */
[----:B------:R-:W-:Y:S05]  /*01d0*/  EXIT ;  /* 0x000000000000794d */ /* 0x000fea0003800000 */
.L_x_0:
[----:B------:R-:W-:-:S00]  /*01e0*/  BRA `(.L_x_0) ;  /* 0xfffffffc00fc7947 */ /* 0x000fc0000383ffff */
[----:B------:R-:W-:-:S00]  /*01f0*/  NOP ;  /* 0x0000000000007918 */ /* 0x000fc00000000000 */
        /* <DEDUP_REMOVED lines=8> */
.L_x_2:


//--------------------- .text._Z16cuda_saxpy_mat_1lfPfS_ --------------------------
	.section	.text._Z16cuda_saxpy_mat_1lfPfS_,"ax",@progbits
	.align	128
        .global         _Z16cuda_saxpy_mat_1lfPfS_
        .type           _Z16cuda_saxpy_mat_1lfPfS_,@function
        .size           _Z16cuda_saxpy_mat_1lfPfS_,(.L_x_3 - _Z16cuda_saxpy_mat_1lfPfS_)
        .other          _Z16cuda_saxpy_mat_1lfPfS_,@"STO_CUDA_ENTRY STV_DEFAULT"
_Z16cuda_saxpy_mat_1lfPfS_:
.text._Z16cuda_saxpy_mat_1lfPfS_:
[----:B------:R-:W-:Y:S01]  /*0000*/  LDC R1, c[0x0][0x37c] ;  /* 0x0000df00ff017b82 */ /* 0x000fe20000000800 */
[----:B------:R-:W0:Y:S01]  /*0010*/  S2R R3, SR_TID.X ;  /* 0x0000000000037919 */ /* 0x000e220000002100 */
[----:B------:R-:W1:Y:S06]  /*0020*/  LDCU.64 UR6, c[0x0][0x380] ;  /* 0x00007000ff0677ac */ /* 0x000e6c0008000a00 */
[----:B------:R-:W0:Y:S08]  /*0030*/  S2UR UR5, SR_CTAID.X ;  /* 0x00000000000579c3 */ /* 0x000e300000002500 */
[----:B------:R-:W0:Y:S01]  /*0040*/  LDC R0, c[0x0][0x360] ;  /* 0x0000d800ff007b82 */ /* 0x000e220000000800 */
[----:B-1----:R-:W-:-:S02]  /*0050*/  UIMAD UR4, UR7, UR6, URZ ;  /* 0x00000006070472a4 */ /* 0x002fc4000f8e02ff */
[----:B------:R-:W-:Y:S02]  /*0060*/  UIMAD.WIDE.U32 UR8, UR6, UR6, URZ ;  /* 0x00000006060872a5 */ /* 0x000fe4000f8e00ff */
[----:B------:R-:W-:-:S04]  /*0070*/  UIMAD UR4, UR6, UR7, UR4 ;  /* 0x00000007060472a4 */ /* 0x000fc8000f8e0204 */
[----:B------:R-:W-:-:S06]  /*0080*/  UIADD3 UR4, UPT, UPT, UR9, UR4, URZ ;  /* 0x0000000409047290 */ /* 0x000fcc000fffe0ff */
[----:B------:R-:W-:Y:S02]  /*0090*/  IMAD.U32 R2, RZ, RZ, UR4 ;  /* 0x00000004ff027e24 */ /* 0x000fe4000f8e00ff */
[----:B0-----:R-:W-:-:S05]  /*00a0*/  IMAD R0, R0, UR5, R3 ;  /* 0x0000000500007c24 */ /* 0x001fca000f8e0203 */
[----:B------:R-:W-:Y:S02]  /*00b0*/  ISETP.LT.U32.AND P0, PT, R0, UR8, PT ;  /* 0x0000000800007c0c */ /* 0x000fe4000bf01070 */
[----:B------:R-:W-:-:S04]  /*00c0*/  SHF.R.S32.HI R3, RZ, 0x1f, R0 ;  /* 0x0000001fff037819 */ /* 0x000fc80000011400 */
[----:B------:R-:W-:-:S13]  /*00d0*/  ISETP.GT.AND.EX P0, PT, R2, R3, PT, P0 ;  /* 0x000000030200720c */ /* 0x000fda0003f04300 */
[----:B------:R-:W-:Y:S05]  /*00e0*/  @!P0 EXIT ;  /* 0x000000000000894d */ /* 0x000fea0003800000 */
[----:B------:R-:W0:Y:S01]  /*00f0*/  LDCU.128 UR8, c[0x0][0x390] ;  /* 0x00007200ff0877ac */ /* 0x000e220008000c00 */
[C---:B------:R-:W-:Y:S01]  /*0100*/  IMAD.SHL.U32 R2, R0.reuse, 0x4, RZ ;  /* 0x0000000400027824 */ /* 0x040fe200078e00ff */
[----:B------:R-:W-:Y:S01]  /*0110*/  SHF.L.U64.HI R0, R0, 0x2, R3 ;  /* 0x0000000200007819 */ /* 0x000fe20000010203 */
[----:B------:R-:W1:Y:S01]  /*0120*/  LDCU.64 UR4, c[0x0][0x358] ;  /* 0x00006b00ff0477ac */ /* 0x000e620008000a00 */
[----:B------:R-:W2:Y:S02]  /*0130*/  LDCU UR6, c[0x0][0x388] ;  /* 0x00007100ff0677ac */ /* 0x000ea40008000800 */
[C---:B0-----:R-:W-:Y:S02]  /*0140*/  IADD3 R4, P0, PT, R2.reuse, UR8, RZ ;  /* 0x0000000802047c10 */ /* 0x041fe4000ff1e0ff */
[----:B------:R-:W-:Y:S02]  /*0150*/  IADD3 R2, P1, PT, R2, UR10, RZ ;  /* 0x0000000a02027c10 */ /* 0x000fe4000ff3e0ff */
[----:B------:R-:W-:-:S02]  /*0160*/  IADD3.X R5, PT, PT, R0, UR9, RZ, P0, !PT ;  /* 0x0000000900057c10 */ /* 0x000fc400087fe4ff */
[----:B------:R-:W-:-:S03]  /*0170*/  IADD3.X R3, PT, PT, R0, UR11, RZ, P1, !PT ;  /* 0x0000000b00037c10 */ /* 0x000fc60008ffe4ff */
[----:B-1----:R-:W2:Y:S04]  /*0180*/  LDG.E R4, desc[UR4][R4.64] ;  /* 0x0000000404047981 */ /* 0x002ea8000c1e1900 */
[----:B------:R-:W2:Y:S02]  /*0190*/  LDG.E R7, desc[UR4][R2.64] ;  /* 0x0000000402077981 */ /* 0x000ea4000c1e1900 */
[----:B--2---:R-:W-:-:S05]  /*01a0*/  FFMA R7, R4, UR6, R7 ;  /* 0x0000000604077c23 */ /* 0x004fca0008000007 */
[----:B------:R-:W-:Y:S01]  /*01b0*/  STG.E desc[UR4][R2.64], R7 ;  /* 0x0000000702007986 */ /* 0x000fe2000c101904 */
[----:B------:R-:W-:Y:S05]  /*01c0*/  EXIT ;  /* 0x000000000000794d */ /* 0x000fea0003800000 */
.L_x_1:
        /* <DEDUP_REMOVED lines=11> */
.L_x_3:


//--------------------- .nv.shared.reserved.0     --------------------------
	.section	.nv.shared.reserved.0,"aw",@nobits
	.weak		__nv_reservedSMEM_offset_0_alias
	.size		__nv_reservedSMEM_offset_0_alias, 0, 64
	.other		__nv_reservedSMEM_offset_0_alias,@"STO_CUDA_RESERVED_SHARED STV_DEFAULT"
__nv_reservedSMEM_offset_0_alias:
	.zero		0
	.zero		64


//--------------------- .nv.constant0._Z16cuda_saxpy_mat_2lfPfS_ --------------------------
	.section	.nv.constant0._Z16cuda_saxpy_mat_2lfPfS_,"a",@progbits
	.sectionflags	@""
	.align	4
.nv.constant0._Z16cuda_saxpy_mat_2lfPfS_:
	.zero		928


//--------------------- .nv.constant0._Z16cuda_saxpy_mat_1lfPfS_ --------------------------
	.section	.nv.constant0._Z16cuda_saxpy_mat_1lfPfS_,"a",@progbits
	.sectionflags	@""
	.align	4
.nv.constant0._Z16cuda_saxpy_mat_1lfPfS_:
	.zero		928


//--------------------- SYMBOLS --------------------------

	.type		.nv.reservedSmem.offset0,@object
	.size		.nv.reservedSmem.offset0,0x4
